//
// Generated by NVIDIA NVVM Compiler
//
// Compiler Build ID: CL-36424714
// Cuda compilation tools, release 13.0, V13.0.88
// Based on NVVM 20.0.0
//

.version 9.0
.target sm_100
.address_size 64

	// .globl	_Z12reduceKernelPjS_i

.visible .entry _Z12reduceKernelPjS_i(
	.param .u64 .ptr .align 1 _Z12reduceKernelPjS_i_param_0,
	.param .u64 .ptr .align 1 _Z12reduceKernelPjS_i_param_1,
	.param .u32 _Z12reduceKernelPjS_i_param_2
)
{
	.reg .pred 	%p<7>;
	.reg .b32 	%r<14>;
	.reg .b64 	%rd<9>;

	ld.param.u64 	%rd2, [_Z12reduceKernelPjS_i_param_0];
	ld.param.u64 	%rd1, [_Z12reduceKernelPjS_i_param_1];
	cvta.to.global.u64 	%rd3, %rd2;
	mov.u32 	%r2, %tid.x;
	mul.wide.u32 	%rd4, %r2, 4;
	add.s64 	%rd5, %rd3, %rd4;
	ld.global.u32 	%r3, [%rd5];
	shfl.sync.down.b32	%r4|%p1, %r3, 16, 31, 255;
	add.s32 	%r5, %r4, %r3;
	shfl.sync.down.b32	%r6|%p2, %r5, 8, 31, 255;
	add.s32 	%r7, %r6, %r5;
	shfl.sync.down.b32	%r8|%p3, %r7, 4, 31, 255;
	add.s32 	%r9, %r8, %r7;
	shfl.sync.down.b32	%r10|%p4, %r9, 2, 31, 255;
	add.s32 	%r11, %r10, %r9;
	shfl.sync.down.b32	%r12|%p5, %r11, 1, 31, 255;
	add.s32 	%r1, %r12, %r11;
	setp.ne.s32 	%p6, %r2, 0;
	@%p6 bra 	$L__BB0_2;
	cvta.to.global.u64 	%rd6, %rd1;
	mov.u32 	%r13, %ctaid.x;
	mul.wide.u32 	%rd7, %r13, 4;
	add.s64 	%rd8, %rd6, %rd7;
	st.global.u32 	[%rd8], %r1;
$L__BB0_2:
	ret;

}


// ===== COMPILED SASS (sm_100) =====

	.target	sm_100

	.elftype	@"ET_EXEC"


//--------------------- .note.nv.tkinfo           --------------------------
	.section	.note.nv.tkinfo,"",@"SHT_NOTE"
	.sectionflags	@"SHF_NOTE_NV_TKINFO"
	.tkinfo
        /*0018*/ 	.word	0x00000002
        /*0030*/ 	.string	""
        /*0030*/ 	.string	"ptxas"
        /*0030*/ 	.string	"Cuda compilation tools, release 13.0, V13.0.88"
        /*0030*/ 	.string	"Build cuda_13.0.r13.0/compiler.36424714_0"
        /*0030*/ 	.string	"-arch sm_100 -m 64 "



//--------------------- .note.nv.cuinfo           --------------------------
	.section	.note.nv.cuinfo,"",@"SHT_NOTE"
	.sectionflags	@"SHF_NOTE_NV_CUINFO"
        /*0018*/ 	.short	0x0002
        /*001a*/ 	.short	0x0064
        /*001c*/ 	.short	0x0082
	.zero		2


//--------------------- .nv.info                  --------------------------
	.section	.nv.info,"",@"SHT_CUDA_INFO"
	.align	4


	//----- nvinfo : EIATTR_REGCOUNT
	.align		4
        /*0000*/ 	.byte	0x04, 0x2f
        /*0002*/ 	.short	(.L_1 - .L_0)
	.align		4
.L_0:
        /*0004*/ 	.word	index@(_Z12reduceKernelPjS_i)
        /*0008*/ 	.word	0x0000000e


	//----- nvinfo : EIATTR_FRAME_SIZE
	.align		4
.L_1:
        /*000c*/ 	.byte	0x04, 0x11
        /*000e*/ 	.short	(.L_3 - .L_2)
	.align		4
.L_2:
        /*0010*/ 	.word	index@(_Z12reduceKernelPjS_i)
        /*0014*/ 	.word	0x00000000


	//----- nvinfo : EIATTR_MIN_STACK_SIZE
	.align		4
.L_3:
        /*0018*/ 	.byte	0x04, 0x12
        /*001a*/ 	.short	(.L_5 - .L_4)
	.align		4
.L_4:
        /*001c*/ 	.word	index@(_Z12reduceKernelPjS_i)
        /*0020*/ 	.word	0x00000000
.L_5:


//--------------------- .nv.compat                --------------------------
	.section	.nv.compat,"",@"SHT_CUDA_COMPAT_INFO"
	.align	4
        /*0000*/ 	.byte	0x02, 0x09, 0x00, 0x00, 0x02, 0x02, 0x01, 0x00, 0x02, 0x05, 0x05, 0x00, 0x03, 0x07, 0x01, 0x01
        /*0010*/ 	.byte	0x02, 0x03, 0x00, 0x00, 0x02, 0x06, 0x01, 0x00, 0x04, 0x0b, 0x08, 0x00, 0x09, 0x00, 0x00, 0x00
        /*0020*/ 	.byte	0x00, 0x00, 0x00, 0x00


//--------------------- .nv.info._Z12reduceKernelPjS_i --------------------------
	.section	.nv.info._Z12reduceKernelPjS_i,"",@"SHT_CUDA_INFO"
	.sectionflags	@""
	.align	4


	//----- nvinfo : EIATTR_CUDA_API_VERSION
	.align		4
        /*0000*/ 	.byte	0x04, 0x37
        /*0002*/ 	.short	(.L_7 - .L_6)
.L_6:
        /*0004*/ 	.word	0x00000082


	//----- nvinfo : EIATTR_KPARAM_INFO
	.align		4
.L_7:
        /*0008*/ 	.byte	0x04, 0x17
        /*000a*/ 	.short	(.L_9 - .L_8)
.L_8:
        /*000c*/ 	.word	0x00000000
        /*0010*/ 	.short	0x0002
        /*0012*/ 	.short	0x0010
        /*0014*/ 	.byte	0x00, 0xf0, 0x11, 0x00


	//----- nvinfo : EIATTR_KPARAM_INFO
	.align		4
.L_9:
        /*0018*/ 	.byte	0x04, 0x17
        /*001a*/ 	.short	(.L_11 - .L_10)
.L_10:
        /*001c*/ 	.word	0x00000000
        /*0020*/ 	.short	0x0001
        /*0022*/ 	.short	0x0008
        /*0024*/ 	.byte	0x00, 0xf5, 0x21, 0x00


	//----- nvinfo : EIATTR_KPARAM_INFO
	.align		4
.L_11:
        /*0028*/ 	.byte	0x04, 0x17
        /*002a*/ 	.short	(.L_13 - .L_12)
.L_12:
        /*002c*/ 	.word	0x00000000
        /*0030*/ 	.short	0x0000
        /*0032*/ 	.short	0x0000
        /*0034*/ 	.byte	0x00, 0xf5, 0x21, 0x00


	//----- nvinfo : EIATTR_SPARSE_MMA_MASK
	.align		4
.L_13:
        /*0038*/ 	.byte	0x03, 0x50
        /*003a*/ 	.short	0x0000


	//----- nvinfo : EIATTR_MAXREG_COUNT
	.align		4
        /*003c*/ 	.byte	0x03, 0x1b
        /*003e*/ 	.short	0x00ff


	//----- nvinfo : EIATTR_MERCURY_ISA_VERSION
	.align		4
        /*0040*/ 	.byte	0x03, 0x5f
        /*0042*/ 	.short	0x0101


	//----- nvinfo : EIATTR_COOP_GROUP_MASK_REGIDS
	.align		4
        /*0044*/ 	.byte	0x04, 0x29
        /*0046*/ 	.short	(.L_15 - .L_14)


	//   ....[0]....
.L_14:
        /*0048*/ 	.word	0x0500000b


	//   ....[1]....
        /*004c*/ 	.word	0x0500000b


	//   ....[2]....
        /*0050*/ 	.word	0x0500000b


	//   ....[3]....
        /*0054*/ 	.word	0x0500000b


	//   ....[4]....
        /*0058*/ 	.word	0x0500000b


	//----- nvinfo : EIATTR_COOP_GROUP_INSTR_OFFSETS
	.align		4
.L_15:
        /*005c*/ 	.byte	0x04, 0x28
        /*005e*/ 	.short	(.L_17 - .L_16)


	//   ....[0]....
.L_16:
        /*0060*/ 	.word	0x00000080


	//   ....[1]....
        /*0064*/ 	.word	0x000000a0


	//   ....[2]....
        /*0068*/ 	.word	0x000000c0


	//   ....[3]....
        /*006c*/ 	.word	0x000000e0


	//   ....[4]....
        /*0070*/ 	.word	0x00000100


	//----- nvinfo : EIATTR_VRC_CTA_INIT_COUNT
	.align		4
.L_17:
        /*0074*/ 	.byte	0x02, 0x4a
	.zero		1
	.zero		1


	//----- nvinfo : EIATTR_EXIT_INSTR_OFFSETS
	.align		4
        /*0078*/ 	.byte	0x04, 0x1c
        /*007a*/ 	.short	(.L_19 - .L_18)


	//   ....[0]....
.L_18:
        /*007c*/ 	.word	0x00000110


	//   ....[1]....
        /*0080*/ 	.word	0x00000170


	//----- nvinfo : EIATTR_CBANK_PARAM_SIZE
	.align		4
.L_19:
        /*0084*/ 	.byte	0x03, 0x19
        /*0086*/ 	.short	0x0014


	//----- nvinfo : EIATTR_PARAM_CBANK
	.align		4
        /*0088*/ 	.byte	0x04, 0x0a
        /*008a*/ 	.short	(.L_21 - .L_20)
	.align		4
.L_20:
        /*008c*/ 	.word	index@(.nv.constant0._Z12reduceKernelPjS_i)
        /*0090*/ 	.short	0x0380
        /*0092*/ 	.short	0x0014


	//----- nvinfo : EIATTR_SW_WAR
	.align		4
.L_21:
        /*0094*/ 	.byte	0x04, 0x36
        /*0096*/ 	.short	(.L_23 - .L_22)
.L_22:
        /*0098*/ 	.word	0x00000008
.L_23:


//--------------------- .nv.callgraph             --------------------------
	.section	.nv.callgraph,"",@"SHT_CUDA_CALLGRAPH"
	.align	4
	.sectionentsize	8
	.align		4
        /*0000*/ 	.word	0x00000000
	.align		4
        /*0004*/ 	.word	0xffffffff
	.align		4
        /*0008*/ 	.word	0x00000000
	.align		4
        /*000c*/ 	.word	0xfffffffe
	.align		4
        /*0010*/ 	.word	0x00000000
	.align		4
        /*0014*/ 	.word	0xfffffffd
	.align		4
        /*0018*/ 	.word	0x00000000
	.align		4
        /*001c*/ 	.word	0xfffffffc


//--------------------- .text._Z12reduceKernelPjS_i --------------------------
	.section	.text._Z12reduceKernelPjS_i,"ax",@progbits
	.align	128
        .global         _Z12reduceKernelPjS_i
        .type           _Z12reduceKernelPjS_i,@function
        .size           _Z12reduceKernelPjS_i,(.L_x_1 - _Z12reduceKernelPjS_i)
        .other          _Z12reduceKernelPjS_i,@"STO_CUDA_ENTRY STV_DEFAULT"
_Z12reduceKernelPjS_i:
.text._Z12reduceKernelPjS_i:
[----:B------:R-:W-:Y:S01]  /*0000*/  LDC R1, c[0x0][0x37c] ;  /* 0x0000df00ff017b82 */ /* 0x000fe20000000800 */
[----:B------:R-:W0:Y:S07]  /*0010*/  S2R R9, SR_TID.X ;  /* 0x0000000000097919 */ /* 0x000e2e0000002100 */
[----:B------:R-:W0:Y:S01]  /*0020*/  LDC.64 R2, c[0x0][0x380] ;  /* 0x0000e000ff027b82 */ /* 0x000e220000000a00 */
[----:B------:R-:W1:Y:S01]  /*0030*/  LDCU.64 UR4, c[0x0][0x358] ;  /* 0x00006b00ff0477ac */ /* 0x000e620008000a00 */
[----:B0-----:R-:W-:-:S06]  /*0040*/  IMAD.WIDE.U32 R2, R9, 0x4, R2 ;  /* 0x0000000409027825 */ /* 0x001fcc00078e0002 */
[----:B-1----:R-:W2:Y:S01]  /*0050*/  LDG.E R2, desc[UR4][R2.64] ;  /* 0x0000000402027981 */ /* 0x002ea2000c1e1900 */
[----:B------:R-:W-:Y:S01]  /*0060*/  HFMA2 R11, -RZ, RZ, 0, 1.5199184417724609375e-05 ;  /* 0x000000ffff0b7431 */ /* 0x000fe200000001ff */
[----:B------:R-:W-:Y:S02]  /*0070*/  ISETP.NE.AND P0, PT, R9, RZ, PT ;  /* 0x000000ff0900720c */ /* 0x000fe40003f05270 */
[----:B--2---:R-:W0:Y:S02]  /*0080*/  SHFL.DOWN PT, R5, R2, 0x10, 0x1f ;  /* 0x0a001f0002057f89 */ /* 0x004e2400000e0000 */
[----:B0-----:R-:W-:-:S05]  /*0090*/  IADD3 R5, PT, PT, R2, R5, RZ ;  /* 0x0000000502057210 */ /* 0x001fca0007ffe0ff */
[----:B------:R-:W0:Y:S02]  /*00a0*/  SHFL.DOWN PT, R0, R5, 0x8, 0x1f ;  /* 0x09001f0005007f89 */ /* 0x000e2400000e0000 */
[----:B0-----:R-:W-:-:S05]  /*00b0*/  IADD3 R0, PT, PT, R5, R0, RZ ;  /* 0x0000000005007210 */ /* 0x001fca0007ffe0ff */
[----:B------:R-:W0:Y:S02]  /*00c0*/  SHFL.DOWN PT, R7, R0, 0x4, 0x1f ;  /* 0x08801f0000077f89 */ /* 0x000e2400000e0000 */
[----:B0-----:R-:W-:-:S05]  /*00d0*/  IMAD.IADD R7, R0, 0x1, R7 ;  /* 0x0000000100077824 */ /* 0x001fca00078e0207 */
[----:B------:R-:W0:Y:S02]  /*00e0*/  SHFL.DOWN PT, R4, R7, 0x2, 0x1f ;  /* 0x08401f0007047f89 */ /* 0x000e2400000e0000 */
[----:B0-----:R-:W-:-:S05]  /*00f0*/  IADD3 R4, PT, PT, R7, R4, RZ ;  /* 0x0000000407047210 */ /* 0x001fca0007ffe0ff */
[----:B------:R0:W1:Y:S01]  /*0100*/  SHFL.DOWN PT, R9, R4, 0x1, 0x1f ;  /* 0x08201f0004097f89 */ /* 0x00006200000e0000 */
[----:B------:R-:W-:Y:S05]  /*0110*/  @P0 EXIT ;  /* 0x000000000000094d */ /* 0x000fea0003800000 */
[----:B------:R-:W2:Y:S01]  /*0120*/  S2R R5, SR_CTAID.X ;  /* 0x0000000000057919 */ /* 0x000ea20000002500 */
[----:B------:R-:W2:Y:S01]  /*0130*/  LDC.64 R2, c[0x0][0x388] ;  /* 0x0000e200ff027b82 */ /* 0x000ea20000000a00 */
[----:B-1----:R-:W-:Y:S02]  /*0140*/  IMAD.IADD R9, R4, 0x1, R9 ;  /* 0x0000000104097824 */ /* 0x002fe400078e0209 */
[----:B--2---:R-:W-:-:S05]  /*0150*/  IMAD.WIDE.U32 R2, R5, 0x4, R2 ;  /* 0x0000000405027825 */ /* 0x004fca00078e0002 */
[----:B------:R-:W-:Y:S01]  /*0160*/  STG.E desc[UR4][R2.64], R9 ;  /* 0x0000000902007986 */ /* 0x000fe2000c101904 */
[----:B------:R-:W-:Y:S05]  /*0170*/  EXIT ;  /* 0x000000000000794d */ /* 0x000fea0003800000 */
.L_x_0:
[----:B------:R-:W-:-:S00]  /*0180*/  BRA `(.L_x_0) ;  /* 0xfffffffc00fc7947 */ /* 0x000fc0000383ffff */
[----:B------:R-:W-:-:S00]  /*0190*/  NOP ;  /* 0x0000000000007918 */ /* 0x000fc00000000000 */
        /* <DEDUP_REMOVED lines=14> */
.L_x_1:


//--------------------- .nv.shared.reserved.0     --------------------------
	.section	.nv.shared.reserved.0,"aw",@nobits
	.weak		__nv_reservedSMEM_offset_0_alias
	.size		__nv_reservedSMEM_offset_0_alias, 0, 64
	.other		__nv_reservedSMEM_offset_0_alias,@"STO_CUDA_RESERVED_SHARED STV_DEFAULT"
__nv_reservedSMEM_offset_0_alias:
	.zero		0
	.zero		64


//--------------------- .nv.constant0._Z12reduceKernelPjS_i --------------------------
	.section	.nv.constant0._Z12reduceKernelPjS_i,"a",@progbits
	.sectionflags	@""
	.align	4
.nv.constant0._Z12reduceKernelPjS_i:
	.zero		916


//--------------------- SYMBOLS --------------------------

	.type		.nv.reservedSmem.offset0,@object
	.size		.nv.reservedSmem.offset0,0x4
